	.headerflags	@"EF_CUDA_TEXMODE_UNIFIED EF_CUDA_64BIT_ADDRESS EF_CUDA_ACCELERATORS EF_CUDA_SM90 EF_CUDA_VIRTUAL_SM(EF_CUDA_SM90)"
	.elftype	@"ET_EXEC"


//--------------------- .nv.info                  --------------------------
	.section	.nv.info,"",@"SHT_CUDA_INFO"
	.align	4


	//----- nvinfo : EIATTR_REGCOUNT
	.align		4
        /*0000*/ 	.byte	0x04, 0x2f
        /*0002*/ 	.short	(.L_1 - .L_0)
	.align		4
.L_0:
        /*0004*/ 	.word	index@(triton_poi_fused_add_mul_sigmoid_5)
        /*0008*/ 	.word	0x0000000c


	//----- nvinfo : EIATTR_MIN_STACK_SIZE
	.align		4
.L_1:
        /*000c*/ 	.byte	0x04, 0x12
        /*000e*/ 	.short	(.L_3 - .L_2)
	.align		4
.L_2:
        /*0010*/ 	.word	index@(triton_poi_fused_add_mul_sigmoid_5)
        /*0014*/ 	.word	0x00000000


	//----- nvinfo : EIATTR_FRAME_SIZE
	.align		4
.L_3:
        /*0018*/ 	.byte	0x04, 0x11
        /*001a*/ 	.short	(.L_5 - .L_4)
	.align		4
.L_4:
        /*001c*/ 	.word	index@(triton_poi_fused_add_mul_sigmoid_5)
        /*0020*/ 	.word	0x00000000


	//----- nvinfo : EIATTR_MIN_STACK_SIZE
	.align		4
.L_5:
        /*0024*/ 	.byte	0x04, 0x12
        /*0026*/ 	.short	(.L_7 - .L_6)
	.align		4
.L_6:
        /*0028*/ 	.word	index@(triton_poi_fused_add_mul_sigmoid_5)
        /*002c*/ 	.word	0x00000000
.L_7:


//--------------------- .nv.info.triton_poi_fused_add_mul_sigmoid_5 --------------------------
	.section	.nv.info.triton_poi_fused_add_mul_sigmoid_5,"",@"SHT_CUDA_INFO"
	.sectionflags	@""
	.align	4


	//----- nvinfo : EIATTR_CUDA_API_VERSION
	.align		4
        /*0000*/ 	.byte	0x04, 0x37
        /*0002*/ 	.short	(.L_9 - .L_8)
.L_8:
        /*0004*/ 	.word	0x0000007c


	//----- nvinfo : EIATTR_KPARAM_INFO
	.align		4
.L_9:
        /*0008*/ 	.byte	0x04, 0x17
        /*000a*/ 	.short	(.L_11 - .L_10)
.L_10:
        /*000c*/ 	.word	0x00000000
        /*0010*/ 	.short	0x0003
        /*0012*/ 	.short	0x0018
        /*0014*/ 	.byte	0x00, 0xf0, 0x11, 0x00


	//----- nvinfo : EIATTR_KPARAM_INFO
	.align		4
.L_11:
        /*0018*/ 	.byte	0x04, 0x17
        /*001a*/ 	.short	(.L_13 - .L_12)
.L_12:
        /*001c*/ 	.word	0x00000000
        /*0020*/ 	.short	0x0002
        /*0022*/ 	.short	0x0010
        /*0024*/ 	.byte	0x00, 0xf4, 0x21, 0x00


	//----- nvinfo : EIATTR_KPARAM_INFO
	.align		4
.L_13:
        /*0028*/ 	.byte	0x04, 0x17
        /*002a*/ 	.short	(.L_15 - .L_14)
.L_14:
        /*002c*/ 	.word	0x00000000
        /*0030*/ 	.short	0x0001
        /*0032*/ 	.short	0x0008
        /*0034*/ 	.byte	0x00, 0xf4, 0x21, 0x00


	//----- nvinfo : EIATTR_KPARAM_INFO
	.align		4
.L_15:
        /*0038*/ 	.byte	0x04, 0x17
        /*003a*/ 	.short	(.L_17 - .L_16)
.L_16:
        /*003c*/ 	.word	0x00000000
        /*0040*/ 	.short	0x0000
        /*0042*/ 	.short	0x0000
        /*0044*/ 	.byte	0x00, 0xf4, 0x21, 0x00


	//----- nvinfo : EIATTR_SPARSE_MMA_MASK
	.align		4
.L_17:
        /*0048*/ 	.byte	0x03, 0x50
        /*004a*/ 	.short	0x0000


	//----- nvinfo : EIATTR_MAXREG_COUNT
	.align		4
        /*004c*/ 	.byte	0x03, 0x1b
        /*004e*/ 	.short	0x00ff


	//----- nvinfo : EIATTR_EXIT_INSTR_OFFSETS
	.align		4
        /*0050*/ 	.byte	0x04, 0x1c
        /*0052*/ 	.short	(.L_19 - .L_18)


	//   ....[0]....
.L_18:
        /*0054*/ 	.word	0x00000240


	//   ....[1]....
        /*0058*/ 	.word	0x00000260


	//----- nvinfo : EIATTR_REQNTID
	.align		4
.L_19:
        /*005c*/ 	.byte	0x04, 0x10
        /*005e*/ 	.short	(.L_21 - .L_20)
.L_20:
        /*0060*/ 	.word	0x00000080
        /*0064*/ 	.word	0x00000001
        /*0068*/ 	.word	0x00000001


	//----- nvinfo : EIATTR_CBANK_PARAM_SIZE
	.align		4
.L_21:
        /*006c*/ 	.byte	0x03, 0x19
        /*006e*/ 	.short	0x001c


	//----- nvinfo : EIATTR_PARAM_CBANK
	.align		4
        /*0070*/ 	.byte	0x04, 0x0a
        /*0072*/ 	.short	(.L_23 - .L_22)
	.align		4
.L_22:
        /*0074*/ 	.word	index@(.nv.constant0.triton_poi_fused_add_mul_sigmoid_5)
        /*0078*/ 	.short	0x0210
        /*007a*/ 	.short	0x001c


	//----- nvinfo : EIATTR_SW_WAR
	.align		4
.L_23:
        /*007c*/ 	.byte	0x04, 0x36
        /*007e*/ 	.short	(.L_25 - .L_24)
.L_24:
        /*0080*/ 	.word	0x00000008
.L_25:


//--------------------- .nv.callgraph             --------------------------
	.section	.nv.callgraph,"",@"SHT_CUDA_CALLGRAPH"
	.align	4
	.sectionentsize	8
	.align		4
        /*0000*/ 	.word	0x00000000
	.align		4
        /*0004*/ 	.word	0xffffffff
	.align		4
        /*0008*/ 	.word	0x00000000
	.align		4
        /*000c*/ 	.word	0xfffffffe
	.align		4
        /*0010*/ 	.word	0x00000000
	.align		4
        /*0014*/ 	.word	0xfffffffd
	.align		4
        /*0018*/ 	.word	0x00000000
	.align		4
        /*001c*/ 	.word	0xfffffffc


//--------------------- .text.triton_poi_fused_add_mul_sigmoid_5 --------------------------
	.section	.text.triton_poi_fused_add_mul_sigmoid_5,"ax",@progbits
	.align	128
        .global         triton_poi_fused_add_mul_sigmoid_5
        .type           triton_poi_fused_add_mul_sigmoid_5,@function
        .size           triton_poi_fused_add_mul_sigmoid_5,(.L_x_1 - triton_poi_fused_add_mul_sigmoid_5)
        .other          triton_poi_fused_add_mul_sigmoid_5,@"STO_CUDA_ENTRY STV_DEFAULT"
triton_poi_fused_add_mul_sigmoid_5:
.text.triton_poi_fused_add_mul_sigmoid_5:
[----:B------:R-:W0:Y:S02]  /*0000*/  LDC R1, c[0x0][0x28] ;  /* 0x00000a00ff017b82 */ /* 0x000e240000000800 */
[----:B------:R-:W1:Y:S01]  /*0010*/  S2R R0, SR_TID.X ;  /* 0x0000000000007919 */ /* 0x000e620000002100 */
[----:B------:R-:W2:Y:S01]  /*0020*/  LDC.64 R2, c[0x0][0x218] ;  /* 0x00008600ff027b82 */ /* 0x000ea20000000a00 */
[----:B------:R-:W-:Y:S01]  /*0030*/  ULDC.64 UR4, c[0x0][0x208] ;  /* 0x0000820000047ab9 */ /* 0x000fe20000000a00 */
[----:B------:R-:W3:Y:S06]  /*0040*/  S2R R9, SR_CTAID.X ;  /* 0x0000000000097919 */ /* 0x000eec0000002500 */
[----:B------:R-:W4:Y:S01]  /*0050*/  LDC.64 R6, c[0x0][0x220] ;  /* 0x00008800ff067b82 */ /* 0x000f220000000a00 */
[----:B-1----:R-:W-:-:S02]  /*0060*/  LOP3.LUT R0, R0, 0x7f, RZ, 0xc0, !PT ;  /* 0x0000007f00007812 */ /* 0x002fc400078ec0ff */
[----:B---3--:R-:W-:Y:S02]  /*0070*/  SHF.R.S32.HI R4, RZ, 0x18, R9 ;  /* 0x00000018ff047819 */ /* 0x008fe40000011409 */
[----:B------:R-:W-:Y:S02]  /*0080*/  LEA R9, R9, R0, 0x7 ;  /* 0x0000000009097211 */ /* 0x000fe400078e38ff */
[----:B------:R-:W-:Y:S02]  /*0090*/  SGXT R0, R4, 0x1 ;  /* 0x000000010400781a */ /* 0x000fe40000000200 */
[----:B------:R-:W-:Y:S02]  /*00a0*/  ISETP.GE.AND P0, PT, R9, 0x80, PT ;  /* 0x000000800900780c */ /* 0x000fe40003f06270 */
[----:B------:R-:W-:-:S04]  /*00b0*/  LEA.HI R0, R0, R9, RZ, 0x3 ;  /* 0x0000000900007211 */ /* 0x000fc800078f18ff */
[----:B------:R-:W-:Y:S01]  /*00c0*/  SHF.R.S32.HI R5, RZ, 0x3, R0 ;  /* 0x00000003ff057819 */ /* 0x000fe20000011400 */
[----:B------:R-:W-:-:S04]  /*00d0*/  HFMA2.MMA R0, -RZ, RZ, 0, 0 ;  /* 0x00000000ff007435 */ /* 0x000fc800000001ff */
[----:B--2---:R-:W-:Y:S02]  /*00e0*/  IMAD.WIDE R2, R5, 0x4, R2 ;  /* 0x0000000405027825 */ /* 0x004fe400078e0202 */
[----:B------:R-:W1:Y:S04]  /*00f0*/  LDC.64 R4, c[0x0][0x210] ;  /* 0x00008400ff047b82 */ /* 0x000e680000000a00 */
[----:B------:R2:W3:Y:S01]  /*0100*/  @!P0 LDG.E.EL R0, desc[UR4][R2.64] ;  /* 0x0000000402008981 */ /* 0x0004e2000c2e1900 */
[----:B----4-:R-:W-:-:S04]  /*0110*/  IMAD.WIDE R6, R9, 0x4, R6 ;  /* 0x0000000409067825 */ /* 0x010fc800078e0206 */
[----:B-1----:R-:W-:Y:S01]  /*0120*/  IMAD.WIDE R4, R9, 0x4, R4 ;  /* 0x0000000409047825 */ /* 0x002fe200078e0204 */
[----:B------:R-:W-:-:S06]  /*0130*/  CS2R R8, SRZ ;  /* 0x0000000000087805 */ /* 0x000fcc000001ff00 */
[----:B------:R1:W4:Y:S04]  /*0140*/  @!P0 LDG.E R9, desc[UR4][R6.64] ;  /* 0x0000000406098981 */ /* 0x000328000c1e1900 */
[----:B------:R-:W4:Y:S01]  /*0150*/  @!P0 LDG.E R8, desc[UR4][R4.64] ;  /* 0x0000000404088981 */ /* 0x000f22000c1e1900 */
[----:B--2---:R-:W-:Y:S01]  /*0160*/  MOV R3, 0x3e800000 ;  /* 0x3e80000000037802 */ /* 0x004fe20000000f00 */
[----:B---3--:R-:W-:-:S04]  /*0170*/  FADD R0, RZ, -R0 ;  /* 0x80000000ff007221 */ /* 0x008fc80000000000 */
[----:B------:R-:W-:-:S05]  /*0180*/  FMUL R0, R0, 1.4426950216293334961 ;  /* 0x3fb8aa3b00007820 */ /* 0x000fca0000400000 */
[----:B------:R-:W-:-:S13]  /*0190*/  FSETP.GEU.AND P1, PT, R0, -126, PT ;  /* 0xc2fc00000000780b */ /* 0x000fda0003f2e000 */
[----:B------:R-:W-:-:S04]  /*01a0*/  @!P1 FMUL R0, R0, 0.5 ;  /* 0x3f00000000009820 */ /* 0x000fc80000400000 */
[----:B------:R-:W2:Y:S02]  /*01b0*/  MUFU.EX2 R2, R0 ;  /* 0x0000000000027308 */ /* 0x000ea40000000800 */
[----:B--2---:R-:W-:-:S04]  /*01c0*/  @!P1 FMUL R2, R2, R2 ;  /* 0x0000000202029220 */ /* 0x004fc80000400000 */
[----:B------:R-:W-:-:S05]  /*01d0*/  FADD R2, R2, 1 ;  /* 0x3f80000002027421 */ /* 0x000fca0000000000 */
[----:B------:R-:W-:-:S04]  /*01e0*/  FSETP.GT.AND P1, PT, R2, 8.50705917302346158658e+37, PT ;  /* 0x7e8000000200780b */ /* 0x000fc80003f24000 */
[----:B------:R-:W-:-:S09]  /*01f0*/  FSEL R3, R3, 1, P1 ;  /* 0x3f80000003037808 */ /* 0x000fd20000800000 */
[----:B------:R-:W-:-:S06]  /*0200*/  @P1 FMUL R2, R2, 0.25 ;  /* 0x3e80000002021820 */ /* 0x000fcc0000400000 */
[----:B------:R-:W1:Y:S02]  /*0210*/  MUFU.RCP R2, R2 ;  /* 0x0000000200027308 */ /* 0x000e640000001000 */
[----:B-1----:R-:W-:-:S04]  /*0220*/  FMUL R6, R2, R3 ;  /* 0x0000000302067220 */ /* 0x002fc80000400000 */
[----:B----4-:R-:W-:Y:S01]  /*0230*/  FFMA R9, R6, R8, R9 ;  /* 0x0000000806097223 */ /* 0x010fe20000000009 */
[----:B------:R-:W-:Y:S06]  /*0240*/  @P0 EXIT ;  /* 0x000000000000094d */ /* 0x000fec0003800000 */
[----:B------:R-:W-:Y:S01]  /*0250*/  STG.E desc[UR4][R4.64], R9 ;  /* 0x0000000904007986 */ /* 0x000fe2000c101904 */
[----:B------:R-:W-:Y:S05]  /*0260*/  EXIT ;  /* 0x000000000000794d */ /* 0x000fea0003800000 */
.L_x_0:
[----:B------:R-:W-:-:S00]  /*0270*/  BRA `(.L_x_0) ;  /* 0xfffffffc00fc7947 */ /* 0x000fc0000383ffff */
[----:B------:R-:W-:-:S00]  /*0280*/  NOP ;  /* 0x0000000000007918 */ /* 0x000fc00000000000 */
[----:B------:R-:W-:-:S00]  /*0290*/  NOP ;  /* 0x0000000000007918 */ /* 0x000fc00000000000 */
[----:B------:R-:W-:-:S00]  /*02a0*/  NOP ;  /* 0x0000000000007918 */ /* 0x000fc00000000000 */
[----:B------:R-:W-:-:S00]  /*02b0*/  NOP ;  /* 0x0000000000007918 */ /* 0x000fc00000000000 */
[----:B------:R-:W-:-:S00]  /*02c0*/  NOP ;  /* 0x0000000000007918 */ /* 0x000fc00000000000 */
[----:B------:R-:W-:-:S00]  /*02d0*/  NOP ;  /* 0x0000000000007918 */ /* 0x000fc00000000000 */
[----:B------:R-:W-:-:S00]  /*02e0*/  NOP ;  /* 0x0000000000007918 */ /* 0x000fc00000000000 */
[----:B------:R-:W-:-:S00]  /*02f0*/  NOP ;  /* 0x0000000000007918 */ /* 0x000fc00000000000 */
.L_x_1:


//--------------------- .nv.constant0.triton_poi_fused_add_mul_sigmoid_5 --------------------------
	.section	.nv.constant0.triton_poi_fused_add_mul_sigmoid_5,"a",@progbits
	.sectionflags	@""
	.align	4
.nv.constant0.triton_poi_fused_add_mul_sigmoid_5:
	.zero		556
